//
// Generated by NVIDIA NVVM Compiler
//
// Compiler Build ID: CL-36424714
// Cuda compilation tools, release 13.0, V13.0.88
// Based on NVVM 20.0.0
//

.version 9.0
.target sm_100
.address_size 64

	// .globl	_Z26inflow_apply_vector_kernelPKiPdS1_S1_dddi

.visible .entry _Z26inflow_apply_vector_kernelPKiPdS1_S1_dddi(
	.param .u64 .ptr .align 1 _Z26inflow_apply_vector_kernelPKiPdS1_S1_dddi_param_0,
	.param .u64 .ptr .align 1 _Z26inflow_apply_vector_kernelPKiPdS1_S1_dddi_param_1,
	.param .u64 .ptr .align 1 _Z26inflow_apply_vector_kernelPKiPdS1_S1_dddi_param_2,
	.param .u64 .ptr .align 1 _Z26inflow_apply_vector_kernelPKiPdS1_S1_dddi_param_3,
	.param .f64 _Z26inflow_apply_vector_kernelPKiPdS1_S1_dddi_param_4,
	.param .f64 _Z26inflow_apply_vector_kernelPKiPdS1_S1_dddi_param_5,
	.param .f64 _Z26inflow_apply_vector_kernelPKiPdS1_S1_dddi_param_6,
	.param .u32 _Z26inflow_apply_vector_kernelPKiPdS1_S1_dddi_param_7
)
{
	.reg .pred 	%p<7>;
	.reg .b32 	%r<47>;
	.reg .b64 	%rd<37>;
	.reg .b64 	%fd<4>;

	ld.param.u64 	%rd5, [_Z26inflow_apply_vector_kernelPKiPdS1_S1_dddi_param_0];
	ld.param.u64 	%rd6, [_Z26inflow_apply_vector_kernelPKiPdS1_S1_dddi_param_1];
	ld.param.u64 	%rd7, [_Z26inflow_apply_vector_kernelPKiPdS1_S1_dddi_param_2];
	ld.param.u64 	%rd8, [_Z26inflow_apply_vector_kernelPKiPdS1_S1_dddi_param_3];
	ld.param.f64 	%fd1, [_Z26inflow_apply_vector_kernelPKiPdS1_S1_dddi_param_4];
	ld.param.f64 	%fd2, [_Z26inflow_apply_vector_kernelPKiPdS1_S1_dddi_param_5];
	ld.param.f64 	%fd3, [_Z26inflow_apply_vector_kernelPKiPdS1_S1_dddi_param_6];
	ld.param.u32 	%r19, [_Z26inflow_apply_vector_kernelPKiPdS1_S1_dddi_param_7];
	cvta.to.global.u64 	%rd1, %rd8;
	cvta.to.global.u64 	%rd2, %rd7;
	cvta.to.global.u64 	%rd3, %rd6;
	cvta.to.global.u64 	%rd4, %rd5;
	mov.u32 	%r20, %ctaid.x;
	mov.u32 	%r21, %ntid.x;
	mul.lo.s32 	%r1, %r20, %r21;
	mov.u32 	%r2, %tid.x;
	mov.u32 	%r22, %nctaid.x;
	mul.lo.s32 	%r3, %r21, %r22;
	add.s32 	%r4, %r2, 1;
	add.s32 	%r44, %r4, %r1;
	setp.ge.s32 	%p1, %r44, %r19;
	@%p1 bra 	$L__BB0_8;
	add.s32 	%r23, %r3, %r1;
	add.s32 	%r24, %r4, %r23;
	max.s32 	%r25, %r19, %r24;
	not.b32 	%r26, %r23;
	add.s32 	%r27, %r25, %r26;
	sub.s32 	%r28, %r27, %r2;
	setp.ne.s32 	%p2, %r28, 0;
	selp.u32 	%r29, 1, 0, %p2;
	selp.s32 	%r30, -1, 0, %p2;
	add.s32 	%r31, %r28, %r30;
	div.u32 	%r32, %r31, %r3;
	add.s32 	%r6, %r32, %r29;
	and.b32  	%r33, %r6, 3;
	setp.eq.s32 	%p3, %r33, 3;
	@%p3 bra 	$L__BB0_5;
	add.s32 	%r43, %r2, %r1;
	add.s32 	%r34, %r6, 1;
	and.b32  	%r35, %r34, 3;
	neg.s32 	%r42, %r35;
$L__BB0_3:
	.pragma "nounroll";
	mul.wide.s32 	%rd9, %r44, 4;
	add.s64 	%rd10, %rd4, %rd9;
	ld.global.nc.u32 	%r36, [%rd10];
	mul.wide.s32 	%rd11, %r36, 8;
	add.s64 	%rd12, %rd3, %rd11;
	st.global.f64 	[%rd12+-8], %fd1;
	add.s64 	%rd13, %rd2, %rd11;
	st.global.f64 	[%rd13+-8], %fd2;
	add.s64 	%rd14, %rd1, %rd11;
	st.global.f64 	[%rd14+-8], %fd3;
	add.s32 	%r44, %r44, %r3;
	add.s32 	%r43, %r43, %r3;
	add.s32 	%r42, %r42, 1;
	setp.ne.s32 	%p4, %r42, 0;
	@%p4 bra 	$L__BB0_3;
	add.s32 	%r44, %r43, 1;
$L__BB0_5:
	setp.lt.u32 	%p5, %r6, 3;
	@%p5 bra 	$L__BB0_8;
	mul.wide.s32 	%rd21, %r3, 4;
	shl.b32 	%r41, %r3, 2;
$L__BB0_7:
	mul.wide.s32 	%rd15, %r44, 4;
	add.s64 	%rd16, %rd4, %rd15;
	ld.global.nc.u32 	%r37, [%rd16];
	mul.wide.s32 	%rd17, %r37, 8;
	add.s64 	%rd18, %rd3, %rd17;
	st.global.f64 	[%rd18+-8], %fd1;
	add.s64 	%rd19, %rd2, %rd17;
	st.global.f64 	[%rd19+-8], %fd2;
	add.s64 	%rd20, %rd1, %rd17;
	st.global.f64 	[%rd20+-8], %fd3;
	add.s64 	%rd22, %rd16, %rd21;
	ld.global.nc.u32 	%r38, [%rd22];
	mul.wide.s32 	%rd23, %r38, 8;
	add.s64 	%rd24, %rd3, %rd23;
	st.global.f64 	[%rd24+-8], %fd1;
	add.s64 	%rd25, %rd2, %rd23;
	st.global.f64 	[%rd25+-8], %fd2;
	add.s64 	%rd26, %rd1, %rd23;
	st.global.f64 	[%rd26+-8], %fd3;
	add.s64 	%rd27, %rd22, %rd21;
	ld.global.nc.u32 	%r39, [%rd27];
	mul.wide.s32 	%rd28, %r39, 8;
	add.s64 	%rd29, %rd3, %rd28;
	st.global.f64 	[%rd29+-8], %fd1;
	add.s64 	%rd30, %rd2, %rd28;
	st.global.f64 	[%rd30+-8], %fd2;
	add.s64 	%rd31, %rd1, %rd28;
	st.global.f64 	[%rd31+-8], %fd3;
	add.s64 	%rd32, %rd27, %rd21;
	ld.global.nc.u32 	%r40, [%rd32];
	mul.wide.s32 	%rd33, %r40, 8;
	add.s64 	%rd34, %rd3, %rd33;
	st.global.f64 	[%rd34+-8], %fd1;
	add.s64 	%rd35, %rd2, %rd33;
	st.global.f64 	[%rd35+-8], %fd2;
	add.s64 	%rd36, %rd1, %rd33;
	st.global.f64 	[%rd36+-8], %fd3;
	add.s32 	%r44, %r41, %r44;
	setp.lt.s32 	%p6, %r44, %r19;
	@%p6 bra 	$L__BB0_7;
$L__BB0_8:
	ret;

}


// ===== COMPILED SASS (sm_100) =====

	.target	sm_100

	.elftype	@"ET_EXEC"


//--------------------- .note.nv.tkinfo           --------------------------
	.section	.note.nv.tkinfo,"",@"SHT_NOTE"
	.sectionflags	@"SHF_NOTE_NV_TKINFO"
	.tkinfo
        /*0018*/ 	.word	0x00000002
        /*0030*/ 	.string	""
        /*0030*/ 	.string	"ptxas"
        /*0030*/ 	.string	"Cuda compilation tools, release 13.0, V13.0.88"
        /*0030*/ 	.string	"Build cuda_13.0.r13.0/compiler.36424714_0"
        /*0030*/ 	.string	"-arch sm_100 -m 64 "



//--------------------- .note.nv.cuinfo           --------------------------
	.section	.note.nv.cuinfo,"",@"SHT_NOTE"
	.sectionflags	@"SHF_NOTE_NV_CUINFO"
        /*0018*/ 	.short	0x0002
        /*001a*/ 	.short	0x0064
        /*001c*/ 	.short	0x0082
	.zero		2


//--------------------- .nv.info                  --------------------------
	.section	.nv.info,"",@"SHT_CUDA_INFO"
	.align	4


	//----- nvinfo : EIATTR_REGCOUNT
	.align		4
        /*0000*/ 	.byte	0x04, 0x2f
        /*0002*/ 	.short	(.L_1 - .L_0)
	.align		4
.L_0:
        /*0004*/ 	.word	index@(_Z26inflow_apply_vector_kernelPKiPdS1_S1_dddi)
        /*0008*/ 	.word	0x00000020


	//----- nvinfo : EIATTR_FRAME_SIZE
	.align		4
.L_1:
        /*000c*/ 	.byte	0x04, 0x11
        /*000e*/ 	.short	(.L_3 - .L_2)
	.align		4
.L_2:
        /*0010*/ 	.word	index@(_Z26inflow_apply_vector_kernelPKiPdS1_S1_dddi)
        /*0014*/ 	.word	0x00000000


	//----- nvinfo : EIATTR_MIN_STACK_SIZE
	.align		4
.L_3:
        /*0018*/ 	.byte	0x04, 0x12
        /*001a*/ 	.short	(.L_5 - .L_4)
	.align		4
.L_4:
        /*001c*/ 	.word	index@(_Z26inflow_apply_vector_kernelPKiPdS1_S1_dddi)
        /*0020*/ 	.word	0x00000000
.L_5:


//--------------------- .nv.compat                --------------------------
	.section	.nv.compat,"",@"SHT_CUDA_COMPAT_INFO"
	.align	4
        /*0000*/ 	.byte	0x02, 0x09, 0x00, 0x00, 0x02, 0x02, 0x01, 0x00, 0x02, 0x05, 0x05, 0x00, 0x03, 0x07, 0x01, 0x01
        /*0010*/ 	.byte	0x02, 0x03, 0x00, 0x00, 0x02, 0x06, 0x01, 0x00, 0x04, 0x0b, 0x08, 0x00, 0x09, 0x00, 0x00, 0x00
        /*0020*/ 	.byte	0x00, 0x00, 0x00, 0x00


//--------------------- .nv.info._Z26inflow_apply_vector_kernelPKiPdS1_S1_dddi --------------------------
	.section	.nv.info._Z26inflow_apply_vector_kernelPKiPdS1_S1_dddi,"",@"SHT_CUDA_INFO"
	.sectionflags	@""
	.align	4


	//----- nvinfo : EIATTR_CUDA_API_VERSION
	.align		4
        /*0000*/ 	.byte	0x04, 0x37
        /*0002*/ 	.short	(.L_7 - .L_6)
.L_6:
        /*0004*/ 	.word	0x00000082


	//----- nvinfo : EIATTR_KPARAM_INFO
	.align		4
.L_7:
        /*0008*/ 	.byte	0x04, 0x17
        /*000a*/ 	.short	(.L_9 - .L_8)
.L_8:
        /*000c*/ 	.word	0x00000000
        /*0010*/ 	.short	0x0007
        /*0012*/ 	.short	0x0038
        /*0014*/ 	.byte	0x00, 0xf0, 0x11, 0x00


	//----- nvinfo : EIATTR_KPARAM_INFO
	.align		4
.L_9:
        /*0018*/ 	.byte	0x04, 0x17
        /*001a*/ 	.short	(.L_11 - .L_10)
.L_10:
        /*001c*/ 	.word	0x00000000
        /*0020*/ 	.short	0x0006
        /*0022*/ 	.short	0x0030
        /*0024*/ 	.byte	0x00, 0xf0, 0x21, 0x00


	//----- nvinfo : EIATTR_KPARAM_INFO
	.align		4
.L_11:
        /*0028*/ 	.byte	0x04, 0x17
        /*002a*/ 	.short	(.L_13 - .L_12)
.L_12:
        /*002c*/ 	.word	0x00000000
        /*0030*/ 	.short	0x0005
        /*0032*/ 	.short	0x0028
        /*0034*/ 	.byte	0x00, 0xf0, 0x21, 0x00


	//----- nvinfo : EIATTR_KPARAM_INFO
	.align		4
.L_13:
        /*0038*/ 	.byte	0x04, 0x17
        /*003a*/ 	.short	(.L_15 - .L_14)
.L_14:
        /*003c*/ 	.word	0x00000000
        /*0040*/ 	.short	0x0004
        /*0042*/ 	.short	0x0020
        /*0044*/ 	.byte	0x00, 0xf0, 0x21, 0x00


	//----- nvinfo : EIATTR_KPARAM_INFO
	.align		4
.L_15:
        /*0048*/ 	.byte	0x04, 0x17
        /*004a*/ 	.short	(.L_17 - .L_16)
.L_16:
        /*004c*/ 	.word	0x00000000
        /*0050*/ 	.short	0x0003
        /*0052*/ 	.short	0x0018
        /*0054*/ 	.byte	0x00, 0xf5, 0x21, 0x00


	//----- nvinfo : EIATTR_KPARAM_INFO
	.align		4
.L_17:
        /*0058*/ 	.byte	0x04, 0x17
        /*005a*/ 	.short	(.L_19 - .L_18)
.L_18:
        /*005c*/ 	.word	0x00000000
        /*0060*/ 	.short	0x0002
        /*0062*/ 	.short	0x0010
        /*0064*/ 	.byte	0x00, 0xf5, 0x21, 0x00


	//----- nvinfo : EIATTR_KPARAM_INFO
	.align		4
.L_19:
        /*0068*/ 	.byte	0x04, 0x17
        /*006a*/ 	.short	(.L_21 - .L_20)
.L_20:
        /*006c*/ 	.word	0x00000000
        /*0070*/ 	.short	0x0001
        /*0072*/ 	.short	0x0008
        /*0074*/ 	.byte	0x00, 0xf5, 0x21, 0x00


	//----- nvinfo : EIATTR_KPARAM_INFO
	.align		4
.L_21:
        /*0078*/ 	.byte	0x04, 0x17
        /*007a*/ 	.short	(.L_23 - .L_22)
.L_22:
        /*007c*/ 	.word	0x00000000
        /*0080*/ 	.short	0x0000
        /*0082*/ 	.short	0x0000
        /*0084*/ 	.byte	0x00, 0xf5, 0x21, 0x00


	//----- nvinfo : EIATTR_SPARSE_MMA_MASK
	.align		4
.L_23:
        /*0088*/ 	.byte	0x03, 0x50
        /*008a*/ 	.short	0x0000


	//----- nvinfo : EIATTR_MAXREG_COUNT
	.align		4
        /*008c*/ 	.byte	0x03, 0x1b
        /*008e*/ 	.short	0x00ff


	//----- nvinfo : EIATTR_MERCURY_ISA_VERSION
	.align		4
        /*0090*/ 	.byte	0x03, 0x5f
        /*0092*/ 	.short	0x0101


	//----- nvinfo : EIATTR_VRC_CTA_INIT_COUNT
	.align		4
        /*0094*/ 	.byte	0x02, 0x4a
	.zero		1
	.zero		1


	//----- nvinfo : EIATTR_EXIT_INSTR_OFFSETS
	.align		4
        /*0098*/ 	.byte	0x04, 0x1c
        /*009a*/ 	.short	(.L_25 - .L_24)


	//   ....[0]....
.L_24:
        /*009c*/ 	.word	0x000000a0


	//   ....[1]....
        /*00a0*/ 	.word	0x00000510


	//   ....[2]....
        /*00a4*/ 	.word	0x00000750


	//----- nvinfo : EIATTR_CRS_STACK_SIZE
	.align		4
.L_25:
        /*00a8*/ 	.byte	0x04, 0x1e
        /*00aa*/ 	.short	(.L_27 - .L_26)
.L_26:
        /*00ac*/ 	.word	0x00000000


	//----- nvinfo : EIATTR_CBANK_PARAM_SIZE
	.align		4
.L_27:
        /*00b0*/ 	.byte	0x03, 0x19
        /*00b2*/ 	.short	0x003c


	//----- nvinfo : EIATTR_PARAM_CBANK
	.align		4
        /*00b4*/ 	.byte	0x04, 0x0a
        /*00b6*/ 	.short	(.L_29 - .L_28)
	.align		4
.L_28:
        /*00b8*/ 	.word	index@(.nv.constant0._Z26inflow_apply_vector_kernelPKiPdS1_S1_dddi)
        /*00bc*/ 	.short	0x0380
        /*00be*/ 	.short	0x003c


	//----- nvinfo : EIATTR_SW_WAR
	.align		4
.L_29:
        /*00c0*/ 	.byte	0x04, 0x36
        /*00c2*/ 	.short	(.L_31 - .L_30)
.L_30:
        /*00c4*/ 	.word	0x00000008
.L_31:


//--------------------- .nv.callgraph             --------------------------
	.section	.nv.callgraph,"",@"SHT_CUDA_CALLGRAPH"
	.align	4
	.sectionentsize	8
	.align		4
        /*0000*/ 	.word	0x00000000
	.align		4
        /*0004*/ 	.word	0xffffffff
	.align		4
        /*0008*/ 	.word	0x00000000
	.align		4
        /*000c*/ 	.word	0xfffffffe
	.align		4
        /*0010*/ 	.word	0x00000000
	.align		4
        /*0014*/ 	.word	0xfffffffd
	.align		4
        /*0018*/ 	.word	0x00000000
	.align		4
        /*001c*/ 	.word	0xfffffffc


//--------------------- .text._Z26inflow_apply_vector_kernelPKiPdS1_S1_dddi --------------------------
	.section	.text._Z26inflow_apply_vector_kernelPKiPdS1_S1_dddi,"ax",@progbits
	.align	128
        .global         _Z26inflow_apply_vector_kernelPKiPdS1_S1_dddi
        .type           _Z26inflow_apply_vector_kernelPKiPdS1_S1_dddi,@function
        .size           _Z26inflow_apply_vector_kernelPKiPdS1_S1_dddi,(.L_x_6 - _Z26inflow_apply_vector_kernelPKiPdS1_S1_dddi)
        .other          _Z26inflow_apply_vector_kernelPKiPdS1_S1_dddi,@"STO_CUDA_ENTRY STV_DEFAULT"
_Z26inflow_apply_vector_kernelPKiPdS1_S1_dddi:
.text._Z26inflow_apply_vector_kernelPKiPdS1_S1_dddi:
[----:B------:R-:W-:Y:S01]  /*0000*/  LDC R1, c[0x0][0x37c] ;  /* 0x0000df00ff017b82 */ /* 0x000fe20000000800 */
[----:B------:R-:W0:Y:S07]  /*0010*/  S2R R17, SR_TID.X ;  /* 0x0000000000117919 */ /* 0x000e2e0000002100 */
[----:B------:R-:W1:Y:S01]  /*0020*/  S2UR UR5, SR_CTAID.X ;  /* 0x00000000000579c3 */ /* 0x000e620000002500 */
[----:B------:R-:W1:Y:S01]  /*0030*/  LDCU UR6, c[0x0][0x360] ;  /* 0x00006c00ff0677ac */ /* 0x000e620008000800 */
[----:B------:R-:W2:Y:S06]  /*0040*/  LDCU UR8, c[0x0][0x3b8] ;  /* 0x00007700ff0877ac */ /* 0x000eac0008000800 */
[----:B------:R-:W3:Y:S01]  /*0050*/  LDC R3, c[0x0][0x370] ;  /* 0x0000dc00ff037b82 */ /* 0x000ee20000000800 */
[----:B-1----:R-:W-:Y:S01]  /*0060*/  UIMAD UR4, UR5, UR6, URZ ;  /* 0x00000006050472a4 */ /* 0x002fe2000f8e02ff */
[----:B0-----:R-:W-:-:S05]  /*0070*/  IADD3 R2, PT, PT, R17, 0x1, RZ ;  /* 0x0000000111027810 */ /* 0x001fca0007ffe0ff */
[----:B------:R-:W-:-:S04]  /*0080*/  IADD3 R19, PT, PT, R2, UR4, RZ ;  /* 0x0000000402137c10 */ /* 0x000fc8000fffe0ff */
[----:B--2---:R-:W-:-:S13]  /*0090*/  ISETP.GE.AND P0, PT, R19, UR8, PT ;  /* 0x0000000813007c0c */ /* 0x004fda000bf06270 */
[----:B------:R-:W-:Y:S05]  /*00a0*/  @P0 EXIT ;  /* 0x000000000000094d */ /* 0x000fea0003800000 */
[C---:B---3--:R-:W-:Y:S01]  /*00b0*/  IMAD R0, R3.reuse, UR6, RZ ;  /* 0x0000000603007c24 */ /* 0x048fe2000f8e02ff */
[----:B------:R-:W-:Y:S01]  /*00c0*/  IADD3 R3, PT, PT, R3, UR5, RZ ;  /* 0x0000000503037c10 */ /* 0x000fe2000fffe0ff */
[----:B------:R-:W-:Y:S02]  /*00d0*/  BSSY.RECONVERGENT B0, `(.L_x_0) ;  /* 0x000003b000007945 */ /* 0x000fe40003800200 */
[----:B------:R-:W0:Y:S01]  /*00e0*/  I2F.U32.RP R5, R0 ;  /* 0x0000000000057306 */ /* 0x000e220000209000 */
[----:B------:R-:W-:Y:S01]  /*00f0*/  IADD3 R7, PT, PT, RZ, -R0, RZ ;  /* 0x80000000ff077210 */ /* 0x000fe20007ffe0ff */
[----:B------:R-:W-:Y:S01]  /*0100*/  IMAD R3, R3, UR6, RZ ;  /* 0x0000000603037c24 */ /* 0x000fe2000f8e02ff */
[----:B------:R-:W-:Y:S01]  /*0110*/  ISETP.NE.U32.AND P3, PT, R0, RZ, PT ;  /* 0x000000ff0000720c */ /* 0x000fe20003f65070 */
[----:B------:R-:W1:Y:S03]  /*0120*/  LDCU.64 UR6, c[0x0][0x358] ;  /* 0x00006b00ff0677ac */ /* 0x000e660008000a00 */
[----:B------:R-:W-:-:S02]  /*0130*/  VIADDMNMX R2, R2, R3, UR8, !PT ;  /* 0x0000000802027e46 */ /* 0x000fc4000f800103 */
[----:B------:R-:W-:-:S04]  /*0140*/  LOP3.LUT R4, RZ, R3, RZ, 0x33, !PT ;  /* 0x00000003ff047212 */ /* 0x000fc800078e33ff */
[----:B------:R-:W-:Y:S01]  /*0150*/  IADD3 R4, PT, PT, -R17, R2, R4 ;  /* 0x0000000211047210 */ /* 0x000fe20007ffe104 */
[----:B------:R-:W-:Y:S01]  /*0160*/  IMAD.MOV.U32 R2, RZ, RZ, RZ ;  /* 0x000000ffff027224 */ /* 0x000fe200078e00ff */
[----:B0-----:R-:W0:Y:S02]  /*0170*/  MUFU.RCP R5, R5 ;  /* 0x0000000500057308 */ /* 0x001e240000001000 */
[----:B------:R-:W-:-:S04]  /*0180*/  ISETP.NE.AND P0, PT, R4, RZ, PT ;  /* 0x000000ff0400720c */ /* 0x000fc80003f05270 */
[----:B------:R-:W-:Y:S01]  /*0190*/  SEL R16, RZ, 0x1, !P0 ;  /* 0x00000001ff107807 */ /* 0x000fe20004000000 */
[----:B0-----:R-:W-:Y:S01]  /*01a0*/  VIADD R6, R5, 0xffffffe ;  /* 0x0ffffffe05067836 */ /* 0x001fe20000000000 */
[----:B------:R-:W-:-:S07]  /*01b0*/  IADD3 R5, PT, PT, R4, -0x1, RZ ;  /* 0xffffffff04057810 */ /* 0x000fce0007ffe0ff */
[----:B------:R-:W-:Y:S01]  /*01c0*/  @!P0 IADD3 R5, PT, PT, R4, RZ, RZ ;  /* 0x000000ff04058210 */ /* 0x000fe20007ffe0ff */
[----:B------:R-:W0:Y:S02]  /*01d0*/  F2I.FTZ.U32.TRUNC.NTZ R3, R6 ;  /* 0x0000000600037305 */ /* 0x000e24000021f000 */
[----:B0-----:R-:W-:-:S04]  /*01e0*/  IMAD R7, R7, R3, RZ ;  /* 0x0000000307077224 */ /* 0x001fc800078e02ff */
[----:B------:R-:W-:-:S06]  /*01f0*/  IMAD.HI.U32 R2, R3, R7, R2 ;  /* 0x0000000703027227 */ /* 0x000fcc00078e0002 */
[----:B------:R-:W-:-:S05]  /*0200*/  IMAD.HI.U32 R3, R2, R5, RZ ;  /* 0x0000000502037227 */ /* 0x000fca00078e00ff */
[----:B------:R-:W-:-:S05]  /*0210*/  IADD3 R2, PT, PT, -R3, RZ, RZ ;  /* 0x000000ff03027210 */ /* 0x000fca0007ffe1ff */
[----:B------:R-:W-:-:S05]  /*0220*/  IMAD R5, R0, R2, R5 ;  /* 0x0000000200057224 */ /* 0x000fca00078e0205 */
[----:B------:R-:W-:-:S13]  /*0230*/  ISETP.GE.U32.AND P1, PT, R5, R0, PT ;  /* 0x000000000500720c */ /* 0x000fda0003f26070 */
[----:B------:R-:W-:Y:S01]  /*0240*/  @P1 IMAD.IADD R5, R5, 0x1, -R0 ;  /* 0x0000000105051824 */ /* 0x000fe200078e0a00 */
[----:B------:R-:W-:-:S04]  /*0250*/  @P1 IADD3 R3, PT, PT, R3, 0x1, RZ ;  /* 0x0000000103031810 */ /* 0x000fc80007ffe0ff */
[----:B------:R-:W-:-:S13]  /*0260*/  ISETP.GE.U32.AND P2, PT, R5, R0, PT ;  /* 0x000000000500720c */ /* 0x000fda0003f46070 */
[----:B------:R-:W-:Y:S02]  /*0270*/  @P2 IADD3 R3, PT, PT, R3, 0x1, RZ ;  /* 0x0000000103032810 */ /* 0x000fe40007ffe0ff */
[----:B------:R-:W-:-:S04]  /*0280*/  @!P3 LOP3.LUT R3, RZ, R0, RZ, 0x33, !PT ;  /* 0x00000000ff03b212 */ /* 0x000fc800078e33ff */
[----:B------:R-:W-:-:S04]  /*0290*/  IADD3 R16, PT, PT, R16, R3, RZ ;  /* 0x0000000310107210 */ /* 0x000fc80007ffe0ff */
[----:B------:R-:W-:-:S04]  /*02a0*/  LOP3.LUT R2, R16, 0x3, RZ, 0xc0, !PT ;  /* 0x0000000310027812 */ /* 0x000fc800078ec0ff */
[----:B------:R-:W-:-:S13]  /*02b0*/  ISETP.NE.AND P0, PT, R2, 0x3, PT ;  /* 0x000000030200780c */ /* 0x000fda0003f05270 */
[----:B-1----:R-:W-:Y:S05]  /*02c0*/  @!P0 BRA `(.L_x_1) ;  /* 0x00000000006c8947 */ /* 0x002fea0003800000 */
[----:B------:R-:W0:Y:S01]  /*02d0*/  LDC.64 R2, c[0x0][0x3b0] ;  /* 0x0000ec00ff027b82 */ /* 0x000e220000000a00 */
[----:B------:R-:W-:Y:S01]  /*02e0*/  VIADD R18, R16, 0x1 ;  /* 0x0000000110127836 */ /* 0x000fe20000000000 */
[----:B------:R-:W-:Y:S01]  /*02f0*/  BSSY.RECONVERGENT B1, `(.L_x_2) ;  /* 0x0000017000017945 */ /* 0x000fe20003800200 */
[----:B------:R-:W-:-:S03]  /*0300*/  IADD3 R17, PT, PT, R17, UR4, RZ ;  /* 0x0000000411117c10 */ /* 0x000fc6000fffe0ff */
[----:B------:R-:W-:Y:S02]  /*0310*/  LOP3.LUT R18, R18, 0x3, RZ, 0xc0, !PT ;  /* 0x0000000312127812 */ /* 0x000fe400078ec0ff */
[----:B------:R-:W1:Y:S02]  /*0320*/  LDC.64 R4, c[0x0][0x380] ;  /* 0x0000e000ff047b82 */ /* 0x000e640000000a00 */
[----:B------:R-:W-:-:S06]  /*0330*/  IADD3 R18, PT, PT, -R18, RZ, RZ ;  /* 0x000000ff12127210 */ /* 0x000fcc0007ffe1ff */
[----:B------:R-:W2:Y:S08]  /*0340*/  LDC.64 R6, c[0x0][0x388] ;  /* 0x0000e200ff067b82 */ /* 0x000eb00000000a00 */
[----:B------:R-:W3:Y:S08]  /*0350*/  LDC.64 R8, c[0x0][0x3a0] ;  /* 0x0000e800ff087b82 */ /* 0x000ef00000000a00 */
[----:B------:R-:W4:Y:S08]  /*0360*/  LDC.64 R10, c[0x0][0x3a8] ;  /* 0x0000ea00ff0a7b82 */ /* 0x000f300000000a00 */
[----:B------:R-:W0:Y:S08]  /*0370*/  LDC.64 R12, c[0x0][0x390] ;  /* 0x0000e400ff0c7b82 */ /* 0x000e300000000a00 */
[----:B------:R-:W0:Y:S02]  /*0380*/  LDC.64 R14, c[0x0][0x398] ;  /* 0x0000e600ff0e7b82 */ /* 0x000e240000000a00 */
.L_x_3:
[----:B-1----:R-:W-:-:S06]  /*0390*/  IMAD.WIDE R26, R19, 0x4, R4 ;  /* 0x00000004131a7825 */ /* 0x002fcc00078e0204 */
[----:B------:R-:W2:Y:S01]  /*03a0*/  LDG.E.CONSTANT R27, desc[UR6][R26.64] ;  /* 0x000000061a1b7981 */ /* 0x000ea2000c1e9900 */
[----:B------:R-:W-:Y:S01]  /*03b0*/  IADD3 R18, PT, PT, R18, 0x1, RZ ;  /* 0x0000000112127810 */ /* 0x000fe20007ffe0ff */
[C---:B------:R-:W-:Y:S01]  /*03c0*/  IMAD.IADD R17, R0.reuse, 0x1, R17 ;  /* 0x0000000100117824 */ /* 0x040fe200078e0211 */
[----:B------:R-:W-:Y:S02]  /*03d0*/  IADD3 R19, PT, PT, R0, R19, RZ ;  /* 0x0000001300137210 */ /* 0x000fe40007ffe0ff */
[----:B------:R-:W-:Y:S01]  /*03e0*/  ISETP.NE.AND P0, PT, R18, RZ, PT ;  /* 0x000000ff1200720c */ /* 0x000fe20003f05270 */
[----:B0-2---:R-:W-:-:S04]  /*03f0*/  IMAD.WIDE R20, R27, 0x8, R6 ;  /* 0x000000081b147825 */ /* 0x005fc800078e0206 */
[C---:B0-----:R-:W-:Y:S01]  /*0400*/  IMAD.WIDE R22, R27.reuse, 0x8, R12 ;  /* 0x000000081b167825 */ /* 0x041fe200078e020c */
[----:B---3--:R0:W-:Y:S03]  /*0410*/  STG.E.64 desc[UR6][R20.64+-0x8], R8 ;  /* 0xfffff80814007986 */ /* 0x0081e6000c101b06 */
[----:B------:R-:W-:Y:S01]  /*0420*/  IMAD.WIDE R24, R27, 0x8, R14 ;  /* 0x000000081b187825 */ /* 0x000fe200078e020e */
[----:B----4-:R0:W-:Y:S04]  /*0430*/  STG.E.64 desc[UR6][R22.64+-0x8], R10 ;  /* 0xfffff80a16007986 */ /* 0x0101e8000c101b06 */
[----:B------:R0:W-:Y:S01]  /*0440*/  STG.E.64 desc[UR6][R24.64+-0x8], R2 ;  /* 0xfffff80218007986 */ /* 0x0001e2000c101b06 */
[----:B------:R-:W-:Y:S05]  /*0450*/  @P0 BRA `(.L_x_3) ;  /* 0xfffffffc00cc0947 */ /* 0x000fea000383ffff */
[----:B------:R-:W-:Y:S05]  /*0460*/  BSYNC.RECONVERGENT B1 ;  /* 0x0000000000017941 */ /* 0x000fea0003800200 */
.L_x_2:
[----:B------:R-:W-:-:S07]  /*0470*/  IADD3 R19, PT, PT, R17, 0x1, RZ ;  /* 0x0000000111137810 */ /* 0x000fce0007ffe0ff */
.L_x_1:
[----:B------:R-:W-:Y:S05]  /*0480*/  BSYNC.RECONVERGENT B0 ;  /* 0x0000000000007941 */ /* 0x000fea0003800200 */
.L_x_0:
[----:B------:R-:W1:Y:S01]  /*0490*/  LDC.64 R4, c[0x0][0x3b0] ;  /* 0x0000ec00ff047b82 */ /* 0x000e620000000a00 */
[----:B------:R-:W-:-:S07]  /*04a0*/  ISETP.GE.U32.AND P0, PT, R16, 0x3, PT ;  /* 0x000000031000780c */ /* 0x000fce0003f06070 */
[----:B------:R-:W2:Y:S08]  /*04b0*/  LDC.64 R6, c[0x0][0x380] ;  /* 0x0000e000ff067b82 */ /* 0x000eb00000000a00 */
[----:B0-----:R-:W0:Y:S08]  /*04c0*/  LDC.64 R8, c[0x0][0x388] ;  /* 0x0000e200ff087b82 */ /* 0x001e300000000a00 */
[----:B------:R-:W3:Y:S08]  /*04d0*/  LDC.64 R10, c[0x0][0x3a0] ;  /* 0x0000e800ff0a7b82 */ /* 0x000ef00000000a00 */
[----:B------:R-:W4:Y:S08]  /*04e0*/  LDC.64 R12, c[0x0][0x3a8] ;  /* 0x0000ea00ff0c7b82 */ /* 0x000f300000000a00 */
[----:B------:R-:W0:Y:S08]  /*04f0*/  LDC.64 R14, c[0x0][0x390] ;  /* 0x0000e400ff0e7b82 */ /* 0x000e300000000a00 */
[----:B------:R-:W0:Y:S01]  /*0500*/  LDC.64 R2, c[0x0][0x398] ;  /* 0x0000e600ff027b82 */ /* 0x000e220000000a00 */
[----:B-1----:R-:W-:Y:S05]  /*0510*/  @!P0 EXIT ;  /* 0x000000000000894d */ /* 0x002fea0003800000 */
.L_x_4:
[----:B--23--:R-:W-:-:S05]  /*0520*/  IMAD.WIDE R24, R19, 0x4, R6 ;  /* 0x0000000413187825 */ /* 0x00cfca00078e0206 */
[----:B------:R-:W0:Y:S01]  /*0530*/  LDG.E.CONSTANT R27, desc[UR6][R24.64] ;  /* 0x00000006181b7981 */ /* 0x000e22000c1e9900 */
[----:B------:R-:W-:-:S05]  /*0540*/  IMAD.WIDE R16, R0, 0x4, R24 ;  /* 0x0000000400107825 */ /* 0x000fca00078e0218 */
[----:B------:R-:W2:Y:S01]  /*0550*/  LDG.E.CONSTANT R29, desc[UR6][R16.64] ;  /* 0x00000006101d7981 */ /* 0x000ea2000c1e9900 */
[----:B------:R-:W-:-:S05]  /*0560*/  IMAD.WIDE R20, R0, 0x4, R16 ;  /* 0x0000000400147825 */ /* 0x000fca00078e0210 */
[----:B------:R1:W5:Y:S02]  /*0570*/  LDG.E.CONSTANT R23, desc[UR6][R20.64] ;  /* 0x0000000614177981 */ /* 0x000364000c1e9900 */
[----:B-1----:R-:W-:-:S06]  /*0580*/  IMAD.WIDE R20, R0, 0x4, R20 ;  /* 0x0000000400147825 */ /* 0x002fcc00078e0214 */
[----:B------:R-:W5:Y:S01]  /*0590*/  LDG.E.CONSTANT R21, desc[UR6][R20.64] ;  /* 0x0000000614157981 */ /* 0x000f62000c1e9900 */
[----:B------:R-:W-:-:S04]  /*05a0*/  LEA R19, R0, R19, 0x2 ;  /* 0x0000001300137211 */ /* 0x000fc800078e10ff */
[----:B------:R-:W-:Y:S01]  /*05b0*/  ISETP.GE.AND P0, PT, R19, UR8, PT ;  /* 0x0000000813007c0c */ /* 0x000fe2000bf06270 */
[----:B0-----:R-:W-:-:S04]  /*05c0*/  IMAD.WIDE R24, R27, 0x8, R8 ;  /* 0x000000081b187825 */ /* 0x001fc800078e0208 */
[C---:B------:R-:W-:Y:S01]  /*05d0*/  IMAD.WIDE R16, R27.reuse, 0x8, R14 ;  /* 0x000000081b107825 */ /* 0x040fe200078e020e */
[----:B---3--:R2:W-:Y:S03]  /*05e0*/  STG.E.64 desc[UR6][R24.64+-0x8], R10 ;  /* 0xfffff80a18007986 */ /* 0x0085e6000c101b06 */
[----:B------:R-:W-:Y:S01]  /*05f0*/  IMAD.WIDE R26, R27, 0x8, R2 ;  /* 0x000000081b1a7825 */ /* 0x000fe200078e0202 */
[----:B----4-:R0:W-:Y:S04]  /*0600*/  STG.E.64 desc[UR6][R16.64+-0x8], R12 ;  /* 0xfffff80c10007986 */ /* 0x0101e8000c101b06 */
[----:B------:R5:W-:Y:S01]  /*0610*/  STG.E.64 desc[UR6][R26.64+-0x8], R4 ;  /* 0xfffff8041a007986 */ /* 0x000be2000c101b06 */
[----:B--2---:R-:W-:-:S04]  /*0620*/  IMAD.WIDE R24, R29, 0x8, R8 ;  /* 0x000000081d187825 */ /* 0x004fc800078e0208 */
[C---:B0-----:R-:W-:Y:S01]  /*0630*/  IMAD.WIDE R16, R29.reuse, 0x8, R14 ;  /* 0x000000081d107825 */ /* 0x041fe200078e020e */
[----:B------:R0:W-:Y:S03]  /*0640*/  STG.E.64 desc[UR6][R24.64+-0x8], R10 ;  /* 0xfffff80a18007986 */ /* 0x0001e6000c101b06 */
[----:B------:R-:W-:Y:S01]  /*0650*/  IMAD.WIDE R28, R29, 0x8, R2 ;  /* 0x000000081d1c7825 */ /* 0x000fe200078e0202 */
[----:B------:R1:W-:Y:S03]  /*0660*/  STG.E.64 desc[UR6][R16.64+-0x8], R12 ;  /* 0xfffff80c10007986 */ /* 0x0003e6000c101b06 */
[C---:B-----5:R-:W-:Y:S01]  /*0670*/  IMAD.WIDE R26, R23.reuse, 0x8, R8 ;  /* 0x00000008171a7825 */ /* 0x060fe200078e0208 */
[----:B------:R2:W-:Y:S04]  /*0680*/  STG.E.64 desc[UR6][R28.64+-0x8], R4 ;  /* 0xfffff8041c007986 */ /* 0x0005e8000c101b06 */
[----:B------:R3:W-:Y:S01]  /*0690*/  STG.E.64 desc[UR6][R26.64+-0x8], R10 ;  /* 0xfffff80a1a007986 */ /* 0x0007e2000c101b06 */
[----:B0-----:R-:W-:-:S04]  /*06a0*/  IMAD.WIDE R24, R23, 0x8, R14 ;  /* 0x0000000817187825 */ /* 0x001fc800078e020e */
[----:B-1----:R-:W-:Y:S01]  /*06b0*/  IMAD.WIDE R16, R21, 0x8, R14 ;  /* 0x0000000815107825 */ /* 0x002fe200078e020e */
[----:B------:R3:W-:Y:S03]  /*06c0*/  STG.E.64 desc[UR6][R24.64+-0x8], R12 ;  /* 0xfffff80c18007986 */ /* 0x0007e6000c101b06 */
[----:B--2---:R-:W-:-:S04]  /*06d0*/  IMAD.WIDE R28, R23, 0x8, R2 ;  /* 0x00000008171c7825 */ /* 0x004fc800078e0202 */
[C---:B------:R-:W-:Y:S01]  /*06e0*/  IMAD.WIDE R22, R21.reuse, 0x8, R8 ;  /* 0x0000000815167825 */ /* 0x040fe200078e0208 */
[----:B------:R3:W-:Y:S03]  /*06f0*/  STG.E.64 desc[UR6][R28.64+-0x8], R4 ;  /* 0xfffff8041c007986 */ /* 0x0007e6000c101b06 */
[----:B------:R-:W-:Y:S01]  /*0700*/  IMAD.WIDE R20, R21, 0x8, R2 ;  /* 0x0000000815147825 */ /* 0x000fe200078e0202 */
[----:B------:R3:W-:Y:S04]  /*0710*/  STG.E.64 desc[UR6][R22.64+-0x8], R10 ;  /* 0xfffff80a16007986 */ /* 0x0007e8000c101b06 */
[----:B------:R3:W-:Y:S04]  /*0720*/  STG.E.64 desc[UR6][R16.64+-0x8], R12 ;  /* 0xfffff80c10007986 */ /* 0x0007e8000c101b06 */
[----:B------:R3:W-:Y:S01]  /*0730*/  STG.E.64 desc[UR6][R20.64+-0x8], R4 ;  /* 0xfffff80414007986 */ /* 0x0007e2000c101b06 */
[----:B------:R-:W-:Y:S05]  /*0740*/  @!P0 BRA `(.L_x_4) ;  /* 0xfffffffc00748947 */ /* 0x000fea000383ffff */
[----:B------:R-:W-:Y:S05]  /*0750*/  EXIT ;  /* 0x000000000000794d */ /* 0x000fea0003800000 */
.L_x_5:
[----:B------:R-:W-:-:S00]  /*0760*/  BRA `(.L_x_5) ;  /* 0xfffffffc00fc7947 */ /* 0x000fc0000383ffff */
[----:B------:R-:W-:-:S00]  /*0770*/  NOP ;  /* 0x0000000000007918 */ /* 0x000fc00000000000 */
        /* <DEDUP_REMOVED lines=8> */
.L_x_6:


//--------------------- .nv.shared.reserved.0     --------------------------
	.section	.nv.shared.reserved.0,"aw",@nobits
	.weak		__nv_reservedSMEM_offset_0_alias
	.size		__nv_reservedSMEM_offset_0_alias, 0, 64
	.other		__nv_reservedSMEM_offset_0_alias,@"STO_CUDA_RESERVED_SHARED STV_DEFAULT"
__nv_reservedSMEM_offset_0_alias:
	.zero		0
	.zero		64


//--------------------- .nv.constant0._Z26inflow_apply_vector_kernelPKiPdS1_S1_dddi --------------------------
	.section	.nv.constant0._Z26inflow_apply_vector_kernelPKiPdS1_S1_dddi,"a",@progbits
	.sectionflags	@""
	.align	4
.nv.constant0._Z26inflow_apply_vector_kernelPKiPdS1_S1_dddi:
	.zero		956


//--------------------- SYMBOLS --------------------------

	.type		.nv.reservedSmem.offset0,@object
	.size		.nv.reservedSmem.offset0,0x4
